//
// Generated by NVIDIA NVVM Compiler
//
// Compiler Build ID: CL-36424714
// Cuda compilation tools, release 13.0, V13.0.88
// Based on NVVM 20.0.0
//

.version 9.0
.target sm_100
.address_size 64

	// .globl	_Z9compute_dPfiii

.visible .entry _Z9compute_dPfiii(
	.param .u64 .ptr .align 1 _Z9compute_dPfiii_param_0,
	.param .u32 _Z9compute_dPfiii_param_1,
	.param .u32 _Z9compute_dPfiii_param_2,
	.param .u32 _Z9compute_dPfiii_param_3
)
{
	.reg .pred 	%p<10>;
	.reg .b32 	%r<19>;
	.reg .b32 	%f<11>;
	.reg .b64 	%rd<7>;
	.reg .b64 	%fd<4>;

	ld.param.u64 	%rd2, [_Z9compute_dPfiii_param_0];
	ld.param.u32 	%r2, [_Z9compute_dPfiii_param_1];
	ld.param.u32 	%r3, [_Z9compute_dPfiii_param_2];
	ld.param.u32 	%r4, [_Z9compute_dPfiii_param_3];
	cvta.to.global.u64 	%rd1, %rd2;
	mov.u32 	%r5, %ctaid.x;
	mov.u32 	%r6, %ntid.x;
	mov.u32 	%r7, %tid.x;
	mad.lo.s32 	%r1, %r5, %r6, %r7;
	setp.gt.s32 	%p1, %r1, %r2;
	@%p1 bra 	$L__BB0_9;
	shr.u32 	%r8, %r1, 31;
	add.s32 	%r9, %r1, %r8;
	and.b32  	%r10, %r9, -2;
	sub.s32 	%r11, %r1, %r10;
	shr.u32 	%r12, %r3, 31;
	add.s32 	%r13, %r3, %r12;
	and.b32  	%r14, %r13, -2;
	sub.s32 	%r15, %r3, %r14;
	setp.ne.s32 	%p2, %r11, %r15;
	setp.gt.s32 	%p3, %r1, %r3;
	or.pred  	%p4, %p3, %p2;
	@%p4 bra 	$L__BB0_8;
	setp.gt.s32 	%p5, %r3, %r4;
	add.s32 	%r16, %r2, %r4;
	sub.s32 	%r17, %r3, %r16;
	setp.le.s32 	%p6, %r1, %r17;
	and.pred  	%p7, %p5, %p6;
	@%p7 bra 	$L__BB0_8;
	setp.ne.s32 	%p8, %r1, 0;
	@%p8 bra 	$L__BB0_5;
	ld.global.f32 	%f9, [%rd1+4];
	cvt.f64.f32 	%fd1, %f9;
	add.f64 	%fd2, %fd1, 0d4059000000000000;
	mul.f64 	%fd3, %fd2, 0d3FE0000000000000;
	cvt.rn.f32.f64 	%f10, %fd3;
	st.global.f32 	[%rd1], %f10;
	bra.uni 	$L__BB0_8;
$L__BB0_5:
	add.s32 	%r18, %r2, -1;
	setp.ne.s32 	%p9, %r1, %r18;
	@%p9 bra 	$L__BB0_7;
	mul.wide.s32 	%rd5, %r1, 4;
	add.s64 	%rd6, %rd1, %rd5;
	ld.global.f32 	%f5, [%rd6+-4];
	ld.global.f32 	%f6, [%rd6];
	add.f32 	%f7, %f5, %f6;
	mul.f32 	%f8, %f7, 0f3F000000;
	st.global.f32 	[%rd6], %f8;
	bra.uni 	$L__BB0_8;
$L__BB0_7:
	mul.wide.s32 	%rd3, %r1, 4;
	add.s64 	%rd4, %rd1, %rd3;
	ld.global.f32 	%f1, [%rd4+-4];
	ld.global.f32 	%f2, [%rd4+4];
	add.f32 	%f3, %f1, %f2;
	mul.f32 	%f4, %f3, 0f3F000000;
	st.global.f32 	[%rd4], %f4;
$L__BB0_8:
	bar.sync 	0;
$L__BB0_9:
	ret;

}


// ===== COMPILED SASS (sm_100) =====

	.target	sm_100

	.elftype	@"ET_EXEC"


//--------------------- .note.nv.tkinfo           --------------------------
	.section	.note.nv.tkinfo,"",@"SHT_NOTE"
	.sectionflags	@"SHF_NOTE_NV_TKINFO"
	.tkinfo
        /*0018*/ 	.word	0x00000002
        /*0030*/ 	.string	""
        /*0030*/ 	.string	"ptxas"
        /*0030*/ 	.string	"Cuda compilation tools, release 13.0, V13.0.88"
        /*0030*/ 	.string	"Build cuda_13.0.r13.0/compiler.36424714_0"
        /*0030*/ 	.string	"-arch sm_100 -m 64 "



//--------------------- .note.nv.cuinfo           --------------------------
	.section	.note.nv.cuinfo,"",@"SHT_NOTE"
	.sectionflags	@"SHF_NOTE_NV_CUINFO"
        /*0018*/ 	.short	0x0002
        /*001a*/ 	.short	0x0064
        /*001c*/ 	.short	0x0082
	.zero		2


//--------------------- .nv.info                  --------------------------
	.section	.nv.info,"",@"SHT_CUDA_INFO"
	.align	4


	//----- nvinfo : EIATTR_REGCOUNT
	.align		4
        /*0000*/ 	.byte	0x04, 0x2f
        /*0002*/ 	.short	(.L_1 - .L_0)
	.align		4
.L_0:
        /*0004*/ 	.word	index@(_Z9compute_dPfiii)
        /*0008*/ 	.word	0x0000000c


	//----- nvinfo : EIATTR_FRAME_SIZE
	.align		4
.L_1:
        /*000c*/ 	.byte	0x04, 0x11
        /*000e*/ 	.short	(.L_3 - .L_2)
	.align		4
.L_2:
        /*0010*/ 	.word	index@(_Z9compute_dPfiii)
        /*0014*/ 	.word	0x00000000


	//----- nvinfo : EIATTR_MIN_STACK_SIZE
	.align		4
.L_3:
        /*0018*/ 	.byte	0x04, 0x12
        /*001a*/ 	.short	(.L_5 - .L_4)
	.align		4
.L_4:
        /*001c*/ 	.word	index@(_Z9compute_dPfiii)
        /*0020*/ 	.word	0x00000000
.L_5:


//--------------------- .nv.compat                --------------------------
	.section	.nv.compat,"",@"SHT_CUDA_COMPAT_INFO"
	.align	4
        /*0000*/ 	.byte	0x02, 0x09, 0x00, 0x00, 0x02, 0x02, 0x01, 0x00, 0x02, 0x05, 0x05, 0x00, 0x03, 0x07, 0x01, 0x01
        /*0010*/ 	.byte	0x02, 0x03, 0x00, 0x00, 0x02, 0x06, 0x01, 0x00, 0x04, 0x0b, 0x08, 0x00, 0x01, 0x00, 0x00, 0x00
        /*0020*/ 	.byte	0x00, 0x00, 0x00, 0x00


//--------------------- .nv.info._Z9compute_dPfiii --------------------------
	.section	.nv.info._Z9compute_dPfiii,"",@"SHT_CUDA_INFO"
	.sectionflags	@""
	.align	4


	//----- nvinfo : EIATTR_CUDA_API_VERSION
	.align		4
        /*0000*/ 	.byte	0x04, 0x37
        /*0002*/ 	.short	(.L_7 - .L_6)
.L_6:
        /*0004*/ 	.word	0x00000082


	//----- nvinfo : EIATTR_KPARAM_INFO
	.align		4
.L_7:
        /*0008*/ 	.byte	0x04, 0x17
        /*000a*/ 	.short	(.L_9 - .L_8)
.L_8:
        /*000c*/ 	.word	0x00000000
        /*0010*/ 	.short	0x0003
        /*0012*/ 	.short	0x0010
        /*0014*/ 	.byte	0x00, 0xf0, 0x11, 0x00


	//----- nvinfo : EIATTR_KPARAM_INFO
	.align		4
.L_9:
        /*0018*/ 	.byte	0x04, 0x17
        /*001a*/ 	.short	(.L_11 - .L_10)
.L_10:
        /*001c*/ 	.word	0x00000000
        /*0020*/ 	.short	0x0002
        /*0022*/ 	.short	0x000c
        /*0024*/ 	.byte	0x00, 0xf0, 0x11, 0x00


	//----- nvinfo : EIATTR_KPARAM_INFO
	.align		4
.L_11:
        /*0028*/ 	.byte	0x04, 0x17
        /*002a*/ 	.short	(.L_13 - .L_12)
.L_12:
        /*002c*/ 	.word	0x00000000
        /*0030*/ 	.short	0x0001
        /*0032*/ 	.short	0x0008
        /*0034*/ 	.byte	0x00, 0xf0, 0x11, 0x00


	//----- nvinfo : EIATTR_KPARAM_INFO
	.align		4
.L_13:
        /*0038*/ 	.byte	0x04, 0x17
        /*003a*/ 	.short	(.L_15 - .L_14)
.L_14:
        /*003c*/ 	.word	0x00000000
        /*0040*/ 	.short	0x0000
        /*0042*/ 	.short	0x0000
        /*0044*/ 	.byte	0x00, 0xf5, 0x21, 0x00


	//----- nvinfo : EIATTR_SPARSE_MMA_MASK
	.align		4
.L_15:
        /*0048*/ 	.byte	0x03, 0x50
        /*004a*/ 	.short	0x0000


	//----- nvinfo : EIATTR_MAXREG_COUNT
	.align		4
        /*004c*/ 	.byte	0x03, 0x1b
        /*004e*/ 	.short	0x00ff


	//----- nvinfo : EIATTR_NUM_BARRIERS
	.align		4
        /*0050*/ 	.byte	0x02, 0x4c
        /*0052*/ 	.byte	0x01
	.zero		1


	//----- nvinfo : EIATTR_MERCURY_ISA_VERSION
	.align		4
        /*0054*/ 	.byte	0x03, 0x5f
        /*0056*/ 	.short	0x0101


	//----- nvinfo : EIATTR_VRC_CTA_INIT_COUNT
	.align		4
        /*0058*/ 	.byte	0x02, 0x4a
	.zero		1
	.zero		1


	//----- nvinfo : EIATTR_EXIT_INSTR_OFFSETS
	.align		4
        /*005c*/ 	.byte	0x04, 0x1c
        /*005e*/ 	.short	(.L_17 - .L_16)


	//   ....[0]....
.L_16:
        /*0060*/ 	.word	0x00000070


	//   ....[1]....
        /*0064*/ 	.word	0x000003f0


	//----- nvinfo : EIATTR_CRS_STACK_SIZE
	.align		4
.L_17:
        /*0068*/ 	.byte	0x04, 0x1e
        /*006a*/ 	.short	(.L_19 - .L_18)
.L_18:
        /*006c*/ 	.word	0x00000000


	//----- nvinfo : EIATTR_CBANK_PARAM_SIZE
	.align		4
.L_19:
        /*0070*/ 	.byte	0x03, 0x19
        /*0072*/ 	.short	0x0014


	//----- nvinfo : EIATTR_PARAM_CBANK
	.align		4
        /*0074*/ 	.byte	0x04, 0x0a
        /*0076*/ 	.short	(.L_21 - .L_20)
	.align		4
.L_20:
        /*0078*/ 	.word	index@(.nv.constant0._Z9compute_dPfiii)
        /*007c*/ 	.short	0x0380
        /*007e*/ 	.short	0x0014


	//----- nvinfo : EIATTR_SW_WAR
	.align		4
.L_21:
        /*0080*/ 	.byte	0x04, 0x36
        /*0082*/ 	.short	(.L_23 - .L_22)
.L_22:
        /*0084*/ 	.word	0x00000008
.L_23:


//--------------------- .nv.callgraph             --------------------------
	.section	.nv.callgraph,"",@"SHT_CUDA_CALLGRAPH"
	.align	4
	.sectionentsize	8
	.align		4
        /*0000*/ 	.word	0x00000000
	.align		4
        /*0004*/ 	.word	0xffffffff
	.align		4
        /*0008*/ 	.word	0x00000000
	.align		4
        /*000c*/ 	.word	0xfffffffe
	.align		4
        /*0010*/ 	.word	0x00000000
	.align		4
        /*0014*/ 	.word	0xfffffffd
	.align		4
        /*0018*/ 	.word	0x00000000
	.align		4
        /*001c*/ 	.word	0xfffffffc


//--------------------- .text._Z9compute_dPfiii   --------------------------
	.section	.text._Z9compute_dPfiii,"ax",@progbits
	.align	128
        .global         _Z9compute_dPfiii
        .type           _Z9compute_dPfiii,@function
        .size           _Z9compute_dPfiii,(.L_x_4 - _Z9compute_dPfiii)
        .other          _Z9compute_dPfiii,@"STO_CUDA_ENTRY STV_DEFAULT"
_Z9compute_dPfiii:
.text._Z9compute_dPfiii:
[----:B------:R-:W-:Y:S01]  /*0000*/  LDC R1, c[0x0][0x37c] ;  /* 0x0000df00ff017b82 */ /* 0x000fe20000000800 */
[----:B------:R-:W0:Y:S07]  /*0010*/  S2R R0, SR_TID.X ;  /* 0x0000000000007919 */ /* 0x000e2e0000002100 */
[----:B------:R-:W0:Y:S01]  /*0020*/  S2UR UR4, SR_CTAID.X ;  /* 0x00000000000479c3 */ /* 0x000e220000002500 */
[----:B------:R-:W1:Y:S07]  /*0030*/  LDCU UR5, c[0x0][0x388] ;  /* 0x00007100ff0577ac */ /* 0x000e6e0008000800 */
[----:B------:R-:W0:Y:S02]  /*0040*/  LDC R5, c[0x0][0x360] ;  /* 0x0000d800ff057b82 */ /* 0x000e240000000800 */
[----:B0-----:R-:W-:-:S05]  /*0050*/  IMAD R5, R5, UR4, R0 ;  /* 0x0000000405057c24 */ /* 0x001fca000f8e0200 */
[----:B-1----:R-:W-:-:S13]  /*0060*/  ISETP.GT.AND P0, PT, R5, UR5, PT ;  /* 0x0000000505007c0c */ /* 0x002fda000bf04270 */
[----:B------:R-:W-:Y:S05]  /*0070*/  @P0 EXIT ;  /* 0x000000000000094d */ /* 0x000fea0003800000 */
[----:B------:R-:W0:Y:S01]  /*0080*/  LDC R6, c[0x0][0x38c] ;  /* 0x0000e300ff067b82 */ /* 0x000e220000000800 */
[----:B------:R-:W-:Y:S01]  /*0090*/  LEA.HI R0, R5, R5, RZ, 0x1 ;  /* 0x0000000505007211 */ /* 0x000fe200078f08ff */
[----:B------:R-:W-:Y:S03]  /*00a0*/  BSSY.RECONVERGENT B0, `(.L_x_0) ;  /* 0x0000033000007945 */ /* 0x000fe60003800200 */
[----:B------:R-:W-:-:S03]  /*00b0*/  LOP3.LUT R0, R0, 0xfffffffe, RZ, 0xc0, !PT ;  /* 0xfffffffe00007812 */ /* 0x000fc600078ec0ff */
[----:B------:R-:W1:Y:S02]  /*00c0*/  LDC R7, c[0x0][0x390] ;  /* 0x0000e400ff077b82 */ /* 0x000e640000000800 */
[----:B------:R-:W-:Y:S01]  /*00d0*/  IMAD.IADD R0, R5, 0x1, -R0 ;  /* 0x0000000105007824 */ /* 0x000fe200078e0a00 */
[----:B0-----:R-:W-:-:S04]  /*00e0*/  LEA.HI R2, R6, R6, RZ, 0x1 ;  /* 0x0000000606027211 */ /* 0x001fc800078f08ff */
[----:B------:R-:W-:Y:S02]  /*00f0*/  LOP3.LUT R2, R2, 0xfffffffe, RZ, 0xc0, !PT ;  /* 0xfffffffe02027812 */ /* 0x000fe400078ec0ff */
[----:B-1----:R-:W-:-:S03]  /*0100*/  IADD3 R4, PT, PT, R6, -UR5, -R7 ;  /* 0x8000000506047c10 */ /* 0x002fc6000fffe807 */
[----:B------:R-:W-:Y:S01]  /*0110*/  IMAD.IADD R3, R6, 0x1, -R2 ;  /* 0x0000000106037824 */ /* 0x000fe200078e0a02 */
[----:B------:R-:W-:-:S04]  /*0120*/  ISETP.GT.AND P0, PT, R5, R4, PT ;  /* 0x000000040500720c */ /* 0x000fc80003f04270 */
[----:B------:R-:W-:Y:S02]  /*0130*/  ISETP.NE.AND P1, PT, R0, R3, PT ;  /* 0x000000030000720c */ /* 0x000fe40003f25270 */
[----:B------:R-:W-:Y:S02]  /*0140*/  ISETP.GT.AND P0, PT, R6, R7, !P0 ;  /* 0x000000070600720c */ /* 0x000fe40004704270 */
[----:B------:R-:W-:-:S04]  /*0150*/  ISETP.GT.OR P1, PT, R5, R6, P1 ;  /* 0x000000060500720c */ /* 0x000fc80000f24670 */
[----:B------:R-:W-:-:S13]  /*0160*/  PLOP3.LUT P0, PT, P1, P0, PT, 0xf8, 0x8f ;  /* 0x00000000008f781c */ /* 0x000fda0000f01f70 */
[----:B------:R-:W-:Y:S05]  /*0170*/  @P0 BRA `(.L_x_1) ;  /* 0x0000000000940947 */ /* 0x000fea0003800000 */
[----:B------:R-:W0:Y:S01]  /*0180*/  LDC.64 R8, c[0x0][0x358] ;  /* 0x0000d600ff087b82 */ /* 0x000e220000000a00 */
[----:B------:R-:W-:-:S13]  /*0190*/  ISETP.NE.AND P0, PT, R5, RZ, PT ;  /* 0x000000ff0500720c */ /* 0x000fda0003f05270 */
[----:B------:R-:W-:Y:S05]  /*01a0*/  @P0 BRA `(.L_x_2) ;  /* 0x0000000000280947 */ /* 0x000fea0003800000 */
[----:B------:R-:W1:Y:S01]  /*01b0*/  LDC.64 R4, c[0x0][0x380] ;  /* 0x0000e000ff047b82 */ /* 0x000e620000000a00 */
[----:B0-----:R-:W-:Y:S02]  /*01c0*/  R2UR UR6, R8 ;  /* 0x00000000080672ca */ /* 0x001fe400000e0000 */
[----:B------:R-:W-:-:S13]  /*01d0*/  R2UR UR7, R9 ;  /* 0x00000000090772ca */ /* 0x000fda00000e0000 */
[----:B-1----:R-:W2:Y:S02]  /*01e0*/  LDG.E R0, desc[UR6][R4.64+0x4] ;  /* 0x0000040604007981 */ /* 0x002ea4000c1e1900 */
[----:B--2---:R-:W0:Y:S02]  /*01f0*/  F2F.F64.F32 R2, R0 ;  /* 0x0000000000027310 */ /* 0x004e240000201800 */
[----:B0-----:R-:W-:-:S08]  /*0200*/  DADD R2, R2, 100 ;  /* 0x4059000002027429 */ /* 0x001fd00000000000 */
[----:B------:R-:W-:-:S10]  /*0210*/  DMUL R2, R2, 0.5 ;  /* 0x3fe0000002027828 */ /* 0x000fd40000000000 */
[----:B------:R-:W0:Y:S02]  /*0220*/  F2F.F32.F64 R3, R2 ;  /* 0x0000000200037310 */ /* 0x000e240000301000 */
[----:B0-----:R0:W-:Y:S01]  /*0230*/  STG.E desc[UR6][R4.64], R3 ;  /* 0x0000000304007986 */ /* 0x0011e2000c101906 */
[----:B------:R-:W-:Y:S05]  /*0240*/  BRA `(.L_x_1) ;  /* 0x0000000000607947 */ /* 0x000fea0003800000 */
.L_x_2:
[----:B------:R-:W-:Y:S01]  /*0250*/  UIADD3 UR4, UPT, UPT, UR5, -0x1, URZ ;  /* 0xffffffff05047890 */ /* 0x000fe2000fffe0ff */
[----:B------:R-:W1:Y:S05]  /*0260*/  LDC.64 R2, c[0x0][0x380] ;  /* 0x0000e000ff027b82 */ /* 0x000e6a0000000a00 */
[----:B------:R-:W-:-:S13]  /*0270*/  ISETP.NE.AND P0, PT, R5, UR4, PT ;  /* 0x0000000405007c0c */ /* 0x000fda000bf05270 */
[C---:B0-----:R-:W-:Y:S02]  /*0280*/  @!P0 R2UR UR6, R8.reuse ;  /* 0x00000000080682ca */ /* 0x041fe400000e0000 */
[C---:B------:R-:W-:Y:S02]  /*0290*/  @!P0 R2UR UR7, R9.reuse ;  /* 0x00000000090782ca */ /* 0x040fe400000e0000 */
[C---:B------:R-:W-:Y:S02]  /*02a0*/  @!P0 R2UR UR8, R8.reuse ;  /* 0x00000000080882ca */ /* 0x040fe400000e0000 */
[----:B------:R-:W-:Y:S01]  /*02b0*/  @!P0 R2UR UR9, R9 ;  /* 0x00000000090982ca */ /* 0x000fe200000e0000 */
[----:B-1----:R-:W-:Y:S01]  /*02c0*/  IMAD.WIDE R2, R5, 0x4, R2 ;  /* 0x0000000405027825 */ /* 0x002fe200078e0202 */
[----:B------:R-:W-:Y:S02]  /*02d0*/  @P0 R2UR UR10, R8 ;  /* 0x00000000080a02ca */ /* 0x000fe400000e0000 */
[----:B------:R-:W-:-:S02]  /*02e0*/  @P0 R2UR UR11, R9 ;  /* 0x00000000090b02ca */ /* 0x000fc400000e0000 */
[C---:B------:R-:W-:Y:S02]  /*02f0*/  @P0 R2UR UR12, R8.reuse ;  /* 0x00000000080c02ca */ /* 0x040fe400000e0000 */
[----:B------:R-:W-:Y:S01]  /*0300*/  @P0 R2UR UR13, R9 ;  /* 0x00000000090d02ca */ /* 0x000fe200000e0000 */
[----:B------:R-:W2:Y:S04]  /*0310*/  @!P0 LDG.E R0, desc[UR6][R2.64+-0x4] ;  /* 0xfffffc0602008981 */ /* 0x000ea8000c1e1900 */
[----:B------:R-:W2:Y:S04]  /*0320*/  @!P0 LDG.E R5, desc[UR8][R2.64] ;  /* 0x0000000802058981 */ /* 0x000ea8000c1e1900 */
[----:B------:R-:W3:Y:S04]  /*0330*/  @P0 LDG.E R4, desc[UR10][R2.64+-0x4] ;  /* 0xfffffc0a02040981 */ /* 0x000ee8000c1e1900 */
[----:B------:R-:W3:Y:S01]  /*0340*/  @P0 LDG.E R7, desc[UR12][R2.64+0x4] ;  /* 0x0000040c02070981 */ /* 0x000ee2000c1e1900 */
[----:B------:R-:W-:-:S02]  /*0350*/  @P0 R2UR UR8, R8 ;  /* 0x00000000080802ca */ /* 0x000fc400000e0000 */
[----:B------:R-:W-:Y:S01]  /*0360*/  @P0 R2UR UR9, R9 ;  /* 0x00000000090902ca */ /* 0x000fe200000e0000 */
[----:B--2---:R-:W-:-:S04]  /*0370*/  @!P0 FADD R0, R0, R5 ;  /* 0x0000000500008221 */ /* 0x004fc80000000000 */
[----:B------:R-:W-:Y:S01]  /*0380*/  @!P0 FMUL R5, R0, 0.5 ;  /* 0x3f00000000058820 */ /* 0x000fe20000400000 */
[----:B---3--:R-:W-:-:S04]  /*0390*/  @P0 FADD R4, R4, R7 ;  /* 0x0000000704040221 */ /* 0x008fc80000000000 */
[----:B------:R1:W-:Y:S01]  /*03a0*/  @!P0 STG.E desc[UR6][R2.64], R5 ;  /* 0x0000000502008986 */ /* 0x0003e2000c101906 */
[----:B------:R-:W-:-:S05]  /*03b0*/  @P0 FMUL R7, R4, 0.5 ;  /* 0x3f00000004070820 */ /* 0x000fca0000400000 */
[----:B------:R1:W-:Y:S02]  /*03c0*/  @P0 STG.E desc[UR8][R2.64], R7 ;  /* 0x0000000702000986 */ /* 0x0003e4000c101908 */
.L_x_1:
[----:B------:R-:W-:Y:S05]  /*03d0*/  BSYNC.RECONVERGENT B0 ;  /* 0x0000000000007941 */ /* 0x000fea0003800200 */
.L_x_0:
[----:B------:R-:W-:Y:S06]  /*03e0*/  BAR.SYNC.DEFER_BLOCKING 0x0 ;  /* 0x0000000000007b1d */ /* 0x000fec0000010000 */
[----:B------:R-:W-:Y:S05]  /*03f0*/  EXIT ;  /* 0x000000000000794d */ /* 0x000fea0003800000 */
.L_x_3:
[----:B------:R-:W-:-:S00]  /*0400*/  BRA `(.L_x_3) ;  /* 0xfffffffc00fc7947 */ /* 0x000fc0000383ffff */
[----:B------:R-:W-:-:S00]  /*0410*/  NOP ;  /* 0x0000000000007918 */ /* 0x000fc00000000000 */
        /* <DEDUP_REMOVED lines=14> */
.L_x_4:


//--------------------- .nv.shared.reserved.0     --------------------------
	.section	.nv.shared.reserved.0,"aw",@nobits
	.weak		__nv_reservedSMEM_offset_0_alias
	.size		__nv_reservedSMEM_offset_0_alias, 0, 64
	.other		__nv_reservedSMEM_offset_0_alias,@"STO_CUDA_RESERVED_SHARED STV_DEFAULT"
__nv_reservedSMEM_offset_0_alias:
	.zero		0
	.zero		64


//--------------------- .nv.constant0._Z9compute_dPfiii --------------------------
	.section	.nv.constant0._Z9compute_dPfiii,"a",@progbits
	.sectionflags	@""
	.align	4
.nv.constant0._Z9compute_dPfiii:
	.zero		916


//--------------------- SYMBOLS --------------------------

	.type		.nv.reservedSmem.offset0,@object
	.size		.nv.reservedSmem.offset0,0x4
